//
// Generated by NVIDIA NVVM Compiler
//
// Compiler Build ID: CL-36424714
// Cuda compilation tools, release 13.0, V13.0.88
// Based on NVVM 20.0.0
//

.version 9.0
.target sm_100
.address_size 64

	// .globl	_Z3addPiPKiS1_

.visible .entry _Z3addPiPKiS1_(
	.param .u64 .ptr .align 1 _Z3addPiPKiS1__param_0,
	.param .u64 .ptr .align 1 _Z3addPiPKiS1__param_1,
	.param .u64 .ptr .align 1 _Z3addPiPKiS1__param_2
)
{
	.reg .b32 	%r<4>;
	.reg .b64 	%rd<7>;

	ld.param.u64 	%rd1, [_Z3addPiPKiS1__param_0];
	ld.param.u64 	%rd2, [_Z3addPiPKiS1__param_1];
	ld.param.u64 	%rd3, [_Z3addPiPKiS1__param_2];
	cvta.to.global.u64 	%rd4, %rd1;
	cvta.to.global.u64 	%rd5, %rd3;
	cvta.to.global.u64 	%rd6, %rd2;
	ld.global.u32 	%r1, [%rd6];
	ld.global.u32 	%r2, [%rd5];
	add.s32 	%r3, %r2, %r1;
	st.global.u32 	[%rd4], %r3;
	ret;

}


// ===== COMPILED SASS (sm_100) =====

	.target	sm_100

	.elftype	@"ET_EXEC"


//--------------------- .note.nv.tkinfo           --------------------------
	.section	.note.nv.tkinfo,"",@"SHT_NOTE"
	.sectionflags	@"SHF_NOTE_NV_TKINFO"
	.tkinfo
        /*0018*/ 	.word	0x00000002
        /*0030*/ 	.string	""
        /*0030*/ 	.string	"ptxas"
        /*0030*/ 	.string	"Cuda compilation tools, release 13.0, V13.0.88"
        /*0030*/ 	.string	"Build cuda_13.0.r13.0/compiler.36424714_0"
        /*0030*/ 	.string	"-arch sm_100 -m 64 "



//--------------------- .note.nv.cuinfo           --------------------------
	.section	.note.nv.cuinfo,"",@"SHT_NOTE"
	.sectionflags	@"SHF_NOTE_NV_CUINFO"
        /*0018*/ 	.short	0x0002
        /*001a*/ 	.short	0x0064
        /*001c*/ 	.short	0x0082
	.zero		2


//--------------------- .nv.info                  --------------------------
	.section	.nv.info,"",@"SHT_CUDA_INFO"
	.align	4


	//----- nvinfo : EIATTR_REGCOUNT
	.align		4
        /*0000*/ 	.byte	0x04, 0x2f
        /*0002*/ 	.short	(.L_1 - .L_0)
	.align		4
.L_0:
        /*0004*/ 	.word	index@(_Z3addPiPKiS1_)
        /*0008*/ 	.word	0x0000000c


	//----- nvinfo : EIATTR_FRAME_SIZE
	.align		4
.L_1:
        /*000c*/ 	.byte	0x04, 0x11
        /*000e*/ 	.short	(.L_3 - .L_2)
	.align		4
.L_2:
        /*0010*/ 	.word	index@(_Z3addPiPKiS1_)
        /*0014*/ 	.word	0x00000000


	//----- nvinfo : EIATTR_MIN_STACK_SIZE
	.align		4
.L_3:
        /*0018*/ 	.byte	0x04, 0x12
        /*001a*/ 	.short	(.L_5 - .L_4)
	.align		4
.L_4:
        /*001c*/ 	.word	index@(_Z3addPiPKiS1_)
        /*0020*/ 	.word	0x00000000
.L_5:


//--------------------- .nv.compat                --------------------------
	.section	.nv.compat,"",@"SHT_CUDA_COMPAT_INFO"
	.align	4
        /*0000*/ 	.byte	0x02, 0x09, 0x00, 0x00, 0x02, 0x02, 0x01, 0x00, 0x02, 0x05, 0x05, 0x00, 0x03, 0x07, 0x01, 0x01
        /*0010*/ 	.byte	0x02, 0x03, 0x00, 0x00, 0x02, 0x06, 0x01, 0x00, 0x04, 0x0b, 0x08, 0x00, 0x09, 0x00, 0x00, 0x00
        /*0020*/ 	.byte	0x00, 0x00, 0x00, 0x00


//--------------------- .nv.info._Z3addPiPKiS1_   --------------------------
	.section	.nv.info._Z3addPiPKiS1_,"",@"SHT_CUDA_INFO"
	.sectionflags	@""
	.align	4


	//----- nvinfo : EIATTR_CUDA_API_VERSION
	.align		4
        /*0000*/ 	.byte	0x04, 0x37
        /*0002*/ 	.short	(.L_7 - .L_6)
.L_6:
        /*0004*/ 	.word	0x00000082


	//----- nvinfo : EIATTR_KPARAM_INFO
	.align		4
.L_7:
        /*0008*/ 	.byte	0x04, 0x17
        /*000a*/ 	.short	(.L_9 - .L_8)
.L_8:
        /*000c*/ 	.word	0x00000000
        /*0010*/ 	.short	0x0002
        /*0012*/ 	.short	0x0010
        /*0014*/ 	.byte	0x00, 0xf5, 0x21, 0x00


	//----- nvinfo : EIATTR_KPARAM_INFO
	.align		4
.L_9:
        /*0018*/ 	.byte	0x04, 0x17
        /*001a*/ 	.short	(.L_11 - .L_10)
.L_10:
        /*001c*/ 	.word	0x00000000
        /*0020*/ 	.short	0x0001
        /*0022*/ 	.short	0x0008
        /*0024*/ 	.byte	0x00, 0xf5, 0x21, 0x00


	//----- nvinfo : EIATTR_KPARAM_INFO
	.align		4
.L_11:
        /*0028*/ 	.byte	0x04, 0x17
        /*002a*/ 	.short	(.L_13 - .L_12)
.L_12:
        /*002c*/ 	.word	0x00000000
        /*0030*/ 	.short	0x0000
        /*0032*/ 	.short	0x0000
        /*0034*/ 	.byte	0x00, 0xf5, 0x21, 0x00


	//----- nvinfo : EIATTR_SPARSE_MMA_MASK
	.align		4
.L_13:
        /*0038*/ 	.byte	0x03, 0x50
        /*003a*/ 	.short	0x0000


	//----- nvinfo : EIATTR_MAXREG_COUNT
	.align		4
        /*003c*/ 	.byte	0x03, 0x1b
        /*003e*/ 	.short	0x00ff


	//----- nvinfo : EIATTR_MERCURY_ISA_VERSION
	.align		4
        /*0040*/ 	.byte	0x03, 0x5f
        /*0042*/ 	.short	0x0101


	//----- nvinfo : EIATTR_VRC_CTA_INIT_COUNT
	.align		4
        /*0044*/ 	.byte	0x02, 0x4a
	.zero		1
	.zero		1


	//----- nvinfo : EIATTR_EXIT_INSTR_OFFSETS
	.align		4
        /*0048*/ 	.byte	0x04, 0x1c
        /*004a*/ 	.short	(.L_15 - .L_14)


	//   ....[0]....
.L_14:
        /*004c*/ 	.word	0x00000090


	//----- nvinfo : EIATTR_CBANK_PARAM_SIZE
	.align		4
.L_15:
        /*0050*/ 	.byte	0x03, 0x19
        /*0052*/ 	.short	0x0018


	//----- nvinfo : EIATTR_PARAM_CBANK
	.align		4
        /*0054*/ 	.byte	0x04, 0x0a
        /*0056*/ 	.short	(.L_17 - .L_16)
	.align		4
.L_16:
        /*0058*/ 	.word	index@(.nv.constant0._Z3addPiPKiS1_)
        /*005c*/ 	.short	0x0380
        /*005e*/ 	.short	0x0018


	//----- nvinfo : EIATTR_SW_WAR
	.align		4
.L_17:
        /*0060*/ 	.byte	0x04, 0x36
        /*0062*/ 	.short	(.L_19 - .L_18)
.L_18:
        /*0064*/ 	.word	0x00000008
.L_19:


//--------------------- .nv.callgraph             --------------------------
	.section	.nv.callgraph,"",@"SHT_CUDA_CALLGRAPH"
	.align	4
	.sectionentsize	8
	.align		4
        /*0000*/ 	.word	0x00000000
	.align		4
        /*0004*/ 	.word	0xffffffff
	.align		4
        /*0008*/ 	.word	0x00000000
	.align		4
        /*000c*/ 	.word	0xfffffffe
	.align		4
        /*0010*/ 	.word	0x00000000
	.align		4
        /*0014*/ 	.word	0xfffffffd
	.align		4
        /*0018*/ 	.word	0x00000000
	.align		4
        /*001c*/ 	.word	0xfffffffc


//--------------------- .text._Z3addPiPKiS1_      --------------------------
	.section	.text._Z3addPiPKiS1_,"ax",@progbits
	.align	128
        .global         _Z3addPiPKiS1_
        .type           _Z3addPiPKiS1_,@function
        .size           _Z3addPiPKiS1_,(.L_x_1 - _Z3addPiPKiS1_)
        .other          _Z3addPiPKiS1_,@"STO_CUDA_ENTRY STV_DEFAULT"
_Z3addPiPKiS1_:
.text._Z3addPiPKiS1_:
[----:B------:R-:W-:Y:S08]  /*0000*/  LDC R1, c[0x0][0x37c] ;  /* 0x0000df00ff017b82 */ /* 0x000ff00000000800 */
[----:B------:R-:W0:Y:S01]  /*0010*/  LDC.64 R2, c[0x0][0x388] ;  /* 0x0000e200ff027b82 */ /* 0x000e220000000a00 */
[----:B------:R-:W0:Y:S07]  /*0020*/  LDCU.64 UR4, c[0x0][0x358] ;  /* 0x00006b00ff0477ac */ /* 0x000e2e0008000a00 */
[----:B------:R-:W1:Y:S01]  /*0030*/  LDC.64 R4, c[0x0][0x390] ;  /* 0x0000e400ff047b82 */ /* 0x000e620000000a00 */
[----:B0-----:R-:W2:Y:S04]  /*0040*/  LDG.E R2, desc[UR4][R2.64] ;  /* 0x0000000402027981 */ /* 0x001ea8000c1e1900 */
[----:B-1----:R-:W2:Y:S03]  /*0050*/  LDG.E R5, desc[UR4][R4.64] ;  /* 0x0000000404057981 */ /* 0x002ea6000c1e1900 */
[----:B------:R-:W0:Y:S01]  /*0060*/  LDC.64 R6, c[0x0][0x380] ;  /* 0x0000e000ff067b82 */ /* 0x000e220000000a00 */
[----:B--2---:R-:W-:-:S05]  /*0070*/  IADD3 R9, PT, PT, R2, R5, RZ ;  /* 0x0000000502097210 */ /* 0x004fca0007ffe0ff */
[----:B0-----:R-:W-:Y:S01]  /*0080*/  STG.E desc[UR4][R6.64], R9 ;  /* 0x0000000906007986 */ /* 0x001fe2000c101904 */
[----:B------:R-:W-:Y:S05]  /*0090*/  EXIT ;  /* 0x000000000000794d */ /* 0x000fea0003800000 */
.L_x_0:
[----:B------:R-:W-:-:S00]  /*00a0*/  BRA `(.L_x_0) ;  /* 0xfffffffc00fc7947 */ /* 0x000fc0000383ffff */
[----:B------:R-:W-:-:S00]  /*00b0*/  NOP ;  /* 0x0000000000007918 */ /* 0x000fc00000000000 */
        /* <DEDUP_REMOVED lines=12> */
.L_x_1:


//--------------------- .nv.shared.reserved.0     --------------------------
	.section	.nv.shared.reserved.0,"aw",@nobits
	.weak		__nv_reservedSMEM_offset_0_alias
	.size		__nv_reservedSMEM_offset_0_alias, 0, 64
	.other		__nv_reservedSMEM_offset_0_alias,@"STO_CUDA_RESERVED_SHARED STV_DEFAULT"
__nv_reservedSMEM_offset_0_alias:
	.zero		0
	.zero		64


//--------------------- .nv.constant0._Z3addPiPKiS1_ --------------------------
	.section	.nv.constant0._Z3addPiPKiS1_,"a",@progbits
	.sectionflags	@""
	.align	4
.nv.constant0._Z3addPiPKiS1_:
	.zero		920


//--------------------- SYMBOLS --------------------------

	.type		.nv.reservedSmem.offset0,@object
	.size		.nv.reservedSmem.offset0,0x4
